//
// Generated by NVIDIA NVVM Compiler
//
// Compiler Build ID: CL-36424714
// Cuda compilation tools, release 13.0, V13.0.88
// Based on NVVM 20.0.0
//

.version 9.0
.target sm_100
.address_size 64

	// .globl	_Z3sumPf
.extern .func  (.param .b32 func_retval0) vprintf
(
	.param .b64 vprintf_param_0,
	.param .b64 vprintf_param_1
)
;
.global .align 1 .b8 $str[32] = {99, 117, 114, 114, 101, 110, 116, 32, 116, 104, 114, 101, 97, 100, 32, 103, 108, 111, 98, 97, 108, 32, 105, 100, 32, 105, 115, 32, 37, 100, 10};

.visible .entry _Z3sumPf(
	.param .u64 .ptr .align 1 _Z3sumPf_param_0
)
{
	.local .align 8 .b8 	__local_depot0[8];
	.reg .b64 	%SP;
	.reg .b64 	%SPL;
	.reg .b32 	%r<7>;
	.reg .b32 	%f<3>;
	.reg .b64 	%rd<9>;

	mov.u64 	%SPL, __local_depot0;
	cvta.local.u64 	%SP, %SPL;
	ld.param.u64 	%rd1, [_Z3sumPf_param_0];
	cvta.to.global.u64 	%rd2, %rd1;
	add.u64 	%rd3, %SP, 0;
	add.u64 	%rd4, %SPL, 0;
	mov.u32 	%r1, %tid.x;
	mov.u32 	%r2, %ctaid.x;
	mov.u32 	%r3, %ntid.x;
	mad.lo.s32 	%r4, %r2, %r3, %r1;
	st.local.u32 	[%rd4], %r4;
	mov.u64 	%rd5, $str;
	cvta.global.u64 	%rd6, %rd5;
	{ // callseq 0, 0
	.param .b64 param0;
	st.param.b64 	[param0], %rd6;
	.param .b64 param1;
	st.param.b64 	[param1], %rd3;
	.param .b32 retval0;
	call.uni (retval0), 
	vprintf, 
	(
	param0, 
	param1
	);
	ld.param.b32 	%r5, [retval0];
	} // callseq 0
	mul.wide.s32 	%rd7, %r4, 4;
	add.s64 	%rd8, %rd2, %rd7;
	ld.global.f32 	%f1, [%rd8];
	add.f32 	%f2, %f1, 0f3F800000;
	st.global.f32 	[%rd8], %f2;
	ret;

}


// ===== COMPILED SASS (sm_100) =====

	.target	sm_100

	.elftype	@"ET_EXEC"


//--------------------- .note.nv.tkinfo           --------------------------
	.section	.note.nv.tkinfo,"",@"SHT_NOTE"
	.sectionflags	@"SHF_NOTE_NV_TKINFO"
	.tkinfo
        /*0018*/ 	.word	0x00000002
        /*0030*/ 	.string	""
        /*0030*/ 	.string	"ptxas"
        /*0030*/ 	.string	"Cuda compilation tools, release 13.0, V13.0.88"
        /*0030*/ 	.string	"Build cuda_13.0.r13.0/compiler.36424714_0"
        /*0030*/ 	.string	"-arch sm_100 -m 64 "



//--------------------- .note.nv.cuinfo           --------------------------
	.section	.note.nv.cuinfo,"",@"SHT_NOTE"
	.sectionflags	@"SHF_NOTE_NV_CUINFO"
        /*0018*/ 	.short	0x0002
        /*001a*/ 	.short	0x0064
        /*001c*/ 	.short	0x0082
	.zero		2


//--------------------- .nv.info                  --------------------------
	.section	.nv.info,"",@"SHT_CUDA_INFO"
	.align	4


	//----- nvinfo : EIATTR_REGCOUNT
	.align		4
        /*0000*/ 	.byte	0x04, 0x2f
        /*0002*/ 	.short	(.L_2 - .L_1)
	.align		4
.L_1:
        /*0004*/ 	.word	index@(_Z3sumPf)
        /*0008*/ 	.word	0x00000018


	//----- nvinfo : EIATTR_FRAME_SIZE
	.align		4
.L_2:
        /*000c*/ 	.byte	0x04, 0x11
        /*000e*/ 	.short	(.L_4 - .L_3)
	.align		4
.L_3:
        /*0010*/ 	.word	index@(_Z3sumPf)
        /*0014*/ 	.word	0x00000008


	//----- nvinfo : EIATTR_MIN_STACK_SIZE
	.align		4
.L_4:
        /*0018*/ 	.byte	0x04, 0x12
        /*001a*/ 	.short	(.L_6 - .L_5)
	.align		4
.L_5:
        /*001c*/ 	.word	index@(_Z3sumPf)
        /*0020*/ 	.word	0x00000008
.L_6:


//--------------------- .nv.compat                --------------------------
	.section	.nv.compat,"",@"SHT_CUDA_COMPAT_INFO"
	.align	4
        /*0000*/ 	.byte	0x02, 0x09, 0x00, 0x00, 0x02, 0x02, 0x01, 0x00, 0x02, 0x05, 0x05, 0x00, 0x03, 0x07, 0x01, 0x01
        /*0010*/ 	.byte	0x02, 0x03, 0x00, 0x00, 0x02, 0x06, 0x01, 0x00, 0x04, 0x0b, 0x08, 0x00, 0x09, 0x00, 0x00, 0x00
        /*0020*/ 	.byte	0x00, 0x00, 0x00, 0x00


//--------------------- .nv.info._Z3sumPf         --------------------------
	.section	.nv.info._Z3sumPf,"",@"SHT_CUDA_INFO"
	.sectionflags	@""
	.align	4


	//----- nvinfo : EIATTR_CUDA_API_VERSION
	.align		4
        /*0000*/ 	.byte	0x04, 0x37
        /*0002*/ 	.short	(.L_8 - .L_7)
.L_7:
        /*0004*/ 	.word	0x00000082


	//----- nvinfo : EIATTR_KPARAM_INFO
	.align		4
.L_8:
        /*0008*/ 	.byte	0x04, 0x17
        /*000a*/ 	.short	(.L_10 - .L_9)
.L_9:
        /*000c*/ 	.word	0x00000000
        /*0010*/ 	.short	0x0000
        /*0012*/ 	.short	0x0000
        /*0014*/ 	.byte	0x00, 0xf5, 0x21, 0x00


	//----- nvinfo : EIATTR_SPARSE_MMA_MASK
	.align		4
.L_10:
        /*0018*/ 	.byte	0x03, 0x50
        /*001a*/ 	.short	0x0000


	//----- nvinfo : EIATTR_MAXREG_COUNT
	.align		4
        /*001c*/ 	.byte	0x03, 0x1b
        /*001e*/ 	.short	0x00ff


	//----- nvinfo : EIATTR_EXTERNS
	.align		4
        /*0020*/ 	.byte	0x04, 0x0f
        /*0022*/ 	.short	(.L_12 - .L_11)


	//   ....[0]....
	.align		4
.L_11:
        /*0024*/ 	.word	index@(vprintf)


	//----- nvinfo : EIATTR_MERCURY_ISA_VERSION
	.align		4
.L_12:
        /*0028*/ 	.byte	0x03, 0x5f
        /*002a*/ 	.short	0x0101


	//----- nvinfo : EIATTR_VRC_CTA_INIT_COUNT
	.align		4
        /*002c*/ 	.byte	0x02, 0x4a
	.zero		1
	.zero		1


	//----- nvinfo : EIATTR_SYSCALL_OFFSETS
	.align		4
        /*0030*/ 	.byte	0x04, 0x46
        /*0032*/ 	.short	(.L_14 - .L_13)


	//   ....[0]....
.L_13:
        /*0034*/ 	.word	0x00000120


	//----- nvinfo : EIATTR_EXIT_INSTR_OFFSETS
	.align		4
.L_14:
        /*0038*/ 	.byte	0x04, 0x1c
        /*003a*/ 	.short	(.L_16 - .L_15)


	//   ....[0]....
.L_15:
        /*003c*/ 	.word	0x00000180


	//----- nvinfo : EIATTR_CBANK_PARAM_SIZE
	.align		4
.L_16:
        /*0040*/ 	.byte	0x03, 0x19
        /*0042*/ 	.short	0x0008


	//----- nvinfo : EIATTR_PARAM_CBANK
	.align		4
        /*0044*/ 	.byte	0x04, 0x0a
        /*0046*/ 	.short	(.L_18 - .L_17)
	.align		4
.L_17:
        /*0048*/ 	.word	index@(.nv.constant0._Z3sumPf)
        /*004c*/ 	.short	0x0380
        /*004e*/ 	.short	0x0008


	//----- nvinfo : EIATTR_SW_WAR
	.align		4
.L_18:
        /*0050*/ 	.byte	0x04, 0x36
        /*0052*/ 	.short	(.L_20 - .L_19)
.L_19:
        /*0054*/ 	.word	0x00000008
.L_20:


//--------------------- .nv.callgraph             --------------------------
	.section	.nv.callgraph,"",@"SHT_CUDA_CALLGRAPH"
	.align	4
	.sectionentsize	8
	.align		4
        /*0000*/ 	.word	0x00000000
	.align		4
        /*0004*/ 	.word	0xffffffff
	.align		4
        /*0008*/ 	.word	index@(_Z3sumPf)
	.align		4
        /*000c*/ 	.word	index@(vprintf)
	.align		4
        /*0010*/ 	.word	0x00000000
	.align		4
        /*0014*/ 	.word	0xfffffffe
	.align		4
        /*0018*/ 	.word	0x00000000
	.align		4
        /*001c*/ 	.word	0xfffffffd
	.align		4
        /*0020*/ 	.word	0x00000000
	.align		4
        /*0024*/ 	.word	0xfffffffc


//--------------------- .nv.constant4             --------------------------
	.section	.nv.constant4,"a",@progbits
	.align	8
	.align		8
.nv.constant4:
        /*0000*/ 	.dword	vprintf
	.align		8
        /*0008*/ 	.dword	$str


//--------------------- .text._Z3sumPf            --------------------------
	.section	.text._Z3sumPf,"ax",@progbits
	.align	128
        .global         _Z3sumPf
        .type           _Z3sumPf,@function
        .size           _Z3sumPf,(.L_x_2 - _Z3sumPf)
        .other          _Z3sumPf,@"STO_CUDA_ENTRY STV_DEFAULT"
_Z3sumPf:
.text._Z3sumPf:
[----:B------:R-:W0:Y:S01]  /*0000*/  LDC R1, c[0x0][0x37c] ;  /* 0x0000df00ff017b82 */ /* 0x000e220000000800 */
[----:B------:R-:W1:Y:S01]  /*0010*/  S2R R2, SR_TID.X ;  /* 0x0000000000027919 */ /* 0x000e620000002100 */
[----:B------:R-:W2:Y:S06]  /*0020*/  LDCU UR5, c[0x0][0x2fc] ;  /* 0x00005f80ff0577ac */ /* 0x000eac0008000800 */
[----:B------:R-:W1:Y:S01]  /*0030*/  S2UR UR6, SR_CTAID.X ;  /* 0x00000000000679c3 */ /* 0x000e620000002500 */
[----:B0-----:R-:W-:Y:S01]  /*0040*/  VIADD R1, R1, 0xfffffff8 ;  /* 0xfffffff801017836 */ /* 0x001fe20000000000 */
[----:B------:R-:W-:Y:S01]  /*0050*/  MOV R0, 0x0 ;  /* 0x0000000000007802 */ /* 0x000fe20000000f00 */
[----:B------:R-:W0:Y:S01]  /*0060*/  LDCU UR4, c[0x0][0x2f8] ;  /* 0x00005f00ff0477ac */ /* 0x000e220008000800 */
[----:B------:R-:W3:Y:S04]  /*0070*/  LDCU.64 UR36, c[0x0][0x358] ;  /* 0x00006b00ff2477ac */ /* 0x000ee80008000a00 */
[----:B------:R-:W1:Y:S08]  /*0080*/  LDC R3, c[0x0][0x360] ;  /* 0x0000d800ff037b82 */ /* 0x000e700000000800 */
[----:B------:R4:W3:Y:S01]  /*0090*/  LDC.64 R8, c[0x4][R0] ;  /* 0x0100000000087b82 */ /* 0x0008e20000000a00 */
[----:B0-----:R-:W-:-:S04]  /*00a0*/  IADD3 R6, P0, PT, R1, UR4, RZ ;  /* 0x0000000401067c10 */ /* 0x001fc8000ff1e0ff */
[----:B--2---:R-:W-:Y:S01]  /*00b0*/  IADD3.X R7, PT, PT, RZ, UR5, RZ, P0, !PT ;  /* 0x00000005ff077c10 */ /* 0x004fe200087fe4ff */
[----:B-1----:R-:W-:Y:S01]  /*00c0*/  IMAD R2, R3, UR6, R2 ;  /* 0x0000000603027c24 */ /* 0x002fe2000f8e0202 */
[----:B------:R-:W0:Y:S04]  /*00d0*/  LDCU.64 UR6, c[0x4][0x8] ;  /* 0x01000100ff0677ac */ /* 0x000e280008000a00 */
[----:B------:R4:W-:Y:S01]  /*00e0*/  STL [R1], R2 ;  /* 0x0000000201007387 */ /* 0x0009e20000100800 */
[----:B0-----:R-:W-:Y:S01]  /*00f0*/  IMAD.U32 R4, RZ, RZ, UR6 ;  /* 0x00000006ff047e24 */ /* 0x001fe2000f8e00ff */
[----:B---34-:R-:W-:-:S07]  /*0100*/  MOV R5, UR7 ;  /* 0x0000000700057c02 */ /* 0x018fce0008000f00 */
[----:B------:R-:W-:-:S07]  /*0110*/  LEPC R20, `(.L_x_0) ;  /* 0x000000001014794e */ /* 0x000fce0000000000 */
[----:B------:R-:W-:Y:S05]  /*0120*/  CALL.ABS.NOINC R8 ;  /* 0x0000000008007343 */ /* 0x000fea0003c00000 */
.L_x_0:
[----:B------:R-:W0:Y:S02]  /*0130*/  LDC.64 R4, c[0x0][0x380] ;  /* 0x0000e000ff047b82 */ /* 0x000e240000000a00 */
[----:B0-----:R-:W-:-:S05]  /*0140*/  IMAD.WIDE R2, R2, 0x4, R4 ;  /* 0x0000000402027825 */ /* 0x001fca00078e0204 */
[----:B------:R-:W2:Y:S02]  /*0150*/  LDG.E R0, desc[UR36][R2.64] ;  /* 0x0000002402007981 */ /* 0x000ea4000c1e1900 */
[----:B--2---:R-:W-:-:S05]  /*0160*/  FADD R5, R0, 1 ;  /* 0x3f80000000057421 */ /* 0x004fca0000000000 */
[----:B------:R-:W-:Y:S01]  /*0170*/  STG.E desc[UR36][R2.64], R5 ;  /* 0x0000000502007986 */ /* 0x000fe2000c101924 */
[----:B------:R-:W-:Y:S05]  /*0180*/  EXIT ;  /* 0x000000000000794d */ /* 0x000fea0003800000 */
.L_x_1:
[----:B------:R-:W-:-:S00]  /*0190*/  BRA `(.L_x_1) ;  /* 0xfffffffc00fc7947 */ /* 0x000fc0000383ffff */
[----:B------:R-:W-:-:S00]  /*01a0*/  NOP ;  /* 0x0000000000007918 */ /* 0x000fc00000000000 */
        /* <DEDUP_REMOVED lines=13> */
.L_x_2:


//--------------------- .nv.global.init           --------------------------
	.section	.nv.global.init,"aw",@progbits
.nv.global.init:
	.type		$str,@object
	.size		$str,(.L_0 - $str)
$str:
        /*0000*/ 	.byte	0x63, 0x75, 0x72, 0x72, 0x65, 0x6e, 0x74, 0x20, 0x74, 0x68, 0x72, 0x65, 0x61, 0x64, 0x20, 0x67
        /*0010*/ 	.byte	0x6c, 0x6f, 0x62, 0x61, 0x6c, 0x20, 0x69, 0x64, 0x20, 0x69, 0x73, 0x20, 0x25, 0x64, 0x0a, 0x00
.L_0:


//--------------------- .nv.shared.reserved.0     --------------------------
	.section	.nv.shared.reserved.0,"aw",@nobits
	.weak		__nv_reservedSMEM_offset_0_alias
	.size		__nv_reservedSMEM_offset_0_alias, 0, 64
	.other		__nv_reservedSMEM_offset_0_alias,@"STO_CUDA_RESERVED_SHARED STV_DEFAULT"
__nv_reservedSMEM_offset_0_alias:
	.zero		0
	.zero		64


//--------------------- .nv.constant0._Z3sumPf    --------------------------
	.section	.nv.constant0._Z3sumPf,"a",@progbits
	.sectionflags	@""
	.align	4
.nv.constant0._Z3sumPf:
	.zero		904


//--------------------- SYMBOLS --------------------------

	.type		.nv.reservedSmem.offset0,@object
	.size		.nv.reservedSmem.offset0,0x4
	.type		vprintf,@function
